//
// Generated by NVIDIA NVVM Compiler
//
// Compiler Build ID: CL-36424714
// Cuda compilation tools, release 13.0, V13.0.88
// Based on NVVM 20.0.0
//

.version 9.0
.target sm_100
.address_size 64

	// .globl	_Z20matrixMultiplyKernelPKfS0_Pfiii

.visible .entry _Z20matrixMultiplyKernelPKfS0_Pfiii(
	.param .u64 .ptr .align 1 _Z20matrixMultiplyKernelPKfS0_Pfiii_param_0,
	.param .u64 .ptr .align 1 _Z20matrixMultiplyKernelPKfS0_Pfiii_param_1,
	.param .u64 .ptr .align 1 _Z20matrixMultiplyKernelPKfS0_Pfiii_param_2,
	.param .u32 _Z20matrixMultiplyKernelPKfS0_Pfiii_param_3,
	.param .u32 _Z20matrixMultiplyKernelPKfS0_Pfiii_param_4,
	.param .u32 _Z20matrixMultiplyKernelPKfS0_Pfiii_param_5
)
{
	.reg .pred 	%p<13>;
	.reg .b32 	%r<41>;
	.reg .b32 	%f<68>;
	.reg .b64 	%rd<53>;

	ld.param.u64 	%rd7, [_Z20matrixMultiplyKernelPKfS0_Pfiii_param_0];
	ld.param.u64 	%rd8, [_Z20matrixMultiplyKernelPKfS0_Pfiii_param_1];
	ld.param.u64 	%rd6, [_Z20matrixMultiplyKernelPKfS0_Pfiii_param_2];
	ld.param.u32 	%r20, [_Z20matrixMultiplyKernelPKfS0_Pfiii_param_3];
	ld.param.u32 	%r18, [_Z20matrixMultiplyKernelPKfS0_Pfiii_param_4];
	ld.param.u32 	%r19, [_Z20matrixMultiplyKernelPKfS0_Pfiii_param_5];
	cvta.to.global.u64 	%rd1, %rd8;
	cvta.to.global.u64 	%rd2, %rd7;
	mov.u32 	%r21, %ctaid.y;
	mov.u32 	%r22, %ntid.y;
	mov.u32 	%r23, %tid.y;
	mad.lo.s32 	%r1, %r21, %r22, %r23;
	mov.u32 	%r24, %ctaid.x;
	mov.u32 	%r25, %ntid.x;
	mov.u32 	%r26, %tid.x;
	mad.lo.s32 	%r2, %r24, %r25, %r26;
	setp.ge.s32 	%p1, %r1, %r20;
	setp.ge.s32 	%p2, %r2, %r19;
	or.pred  	%p3, %p1, %p2;
	@%p3 bra 	$L__BB0_14;
	setp.lt.s32 	%p4, %r18, 1;
	mov.f32 	%f67, 0f00000000;
	@%p4 bra 	$L__BB0_13;
	mul.lo.s32 	%r3, %r18, %r1;
	and.b32  	%r4, %r18, 7;
	setp.lt.u32 	%p5, %r18, 8;
	mov.f32 	%f67, 0f00000000;
	mov.b32 	%r39, 0;
	@%p5 bra 	$L__BB0_5;
	and.b32  	%r39, %r18, 2147483640;
	neg.s32 	%r37, %r39;
	shl.b32 	%r7, %r19, 3;
	mul.wide.u32 	%rd9, %r3, 4;
	add.s64 	%rd10, %rd9, %rd2;
	add.s64 	%rd52, %rd10, 16;
	mov.f32 	%f67, 0f00000000;
	mul.wide.s32 	%rd13, %r19, 4;
	mov.u32 	%r36, %r2;
$L__BB0_4:
	.pragma "nounroll";
	ld.global.f32 	%f17, [%rd52+-16];
	mul.wide.s32 	%rd11, %r36, 4;
	add.s64 	%rd12, %rd1, %rd11;
	ld.global.f32 	%f18, [%rd12];
	fma.rn.f32 	%f19, %f17, %f18, %f67;
	ld.global.f32 	%f20, [%rd52+-12];
	add.s64 	%rd14, %rd12, %rd13;
	ld.global.f32 	%f21, [%rd14];
	fma.rn.f32 	%f22, %f20, %f21, %f19;
	ld.global.f32 	%f23, [%rd52+-8];
	add.s64 	%rd15, %rd14, %rd13;
	ld.global.f32 	%f24, [%rd15];
	fma.rn.f32 	%f25, %f23, %f24, %f22;
	ld.global.f32 	%f26, [%rd52+-4];
	add.s64 	%rd16, %rd15, %rd13;
	ld.global.f32 	%f27, [%rd16];
	fma.rn.f32 	%f28, %f26, %f27, %f25;
	ld.global.f32 	%f29, [%rd52];
	add.s64 	%rd17, %rd16, %rd13;
	ld.global.f32 	%f30, [%rd17];
	fma.rn.f32 	%f31, %f29, %f30, %f28;
	ld.global.f32 	%f32, [%rd52+4];
	add.s64 	%rd18, %rd17, %rd13;
	ld.global.f32 	%f33, [%rd18];
	fma.rn.f32 	%f34, %f32, %f33, %f31;
	ld.global.f32 	%f35, [%rd52+8];
	add.s64 	%rd19, %rd18, %rd13;
	ld.global.f32 	%f36, [%rd19];
	fma.rn.f32 	%f37, %f35, %f36, %f34;
	ld.global.f32 	%f38, [%rd52+12];
	add.s64 	%rd20, %rd19, %rd13;
	ld.global.f32 	%f39, [%rd20];
	fma.rn.f32 	%f67, %f38, %f39, %f37;
	add.s32 	%r37, %r37, 8;
	add.s32 	%r36, %r36, %r7;
	add.s64 	%rd52, %rd52, 32;
	setp.ne.s32 	%p6, %r37, 0;
	@%p6 bra 	$L__BB0_4;
$L__BB0_5:
	setp.eq.s32 	%p7, %r4, 0;
	@%p7 bra 	$L__BB0_13;
	and.b32  	%r13, %r18, 3;
	setp.lt.u32 	%p8, %r4, 4;
	@%p8 bra 	$L__BB0_8;
	add.s32 	%r28, %r39, %r3;
	mul.wide.u32 	%rd21, %r28, 4;
	add.s64 	%rd22, %rd2, %rd21;
	ld.global.f32 	%f41, [%rd22];
	mad.lo.s32 	%r29, %r39, %r19, %r2;
	mul.wide.s32 	%rd23, %r29, 4;
	add.s64 	%rd24, %rd1, %rd23;
	ld.global.f32 	%f42, [%rd24];
	fma.rn.f32 	%f43, %f41, %f42, %f67;
	cvt.u64.u32 	%rd25, %r3;
	cvt.u64.u32 	%rd26, %r39;
	add.s64 	%rd27, %rd26, %rd25;
	shl.b64 	%rd28, %rd27, 2;
	add.s64 	%rd29, %rd2, %rd28;
	ld.global.f32 	%f44, [%rd29+4];
	mul.wide.s32 	%rd30, %r19, 4;
	add.s64 	%rd31, %rd24, %rd30;
	ld.global.f32 	%f45, [%rd31];
	fma.rn.f32 	%f46, %f44, %f45, %f43;
	ld.global.f32 	%f47, [%rd29+8];
	add.s64 	%rd32, %rd31, %rd30;
	ld.global.f32 	%f48, [%rd32];
	fma.rn.f32 	%f49, %f47, %f48, %f46;
	ld.global.f32 	%f50, [%rd29+12];
	add.s64 	%rd33, %rd32, %rd30;
	ld.global.f32 	%f51, [%rd33];
	fma.rn.f32 	%f67, %f50, %f51, %f49;
	add.s32 	%r39, %r39, 4;
$L__BB0_8:
	setp.eq.s32 	%p9, %r13, 0;
	@%p9 bra 	$L__BB0_13;
	setp.eq.s32 	%p10, %r13, 1;
	@%p10 bra 	$L__BB0_11;
	add.s32 	%r30, %r39, %r3;
	mul.wide.u32 	%rd34, %r30, 4;
	add.s64 	%rd35, %rd2, %rd34;
	ld.global.f32 	%f53, [%rd35];
	mad.lo.s32 	%r31, %r39, %r19, %r2;
	mul.wide.s32 	%rd36, %r31, 4;
	add.s64 	%rd37, %rd1, %rd36;
	ld.global.f32 	%f54, [%rd37];
	fma.rn.f32 	%f55, %f53, %f54, %f67;
	cvt.u64.u32 	%rd38, %r3;
	cvt.u64.u32 	%rd39, %r39;
	add.s64 	%rd40, %rd39, %rd38;
	shl.b64 	%rd41, %rd40, 2;
	add.s64 	%rd42, %rd2, %rd41;
	ld.global.f32 	%f56, [%rd42+4];
	mul.wide.s32 	%rd43, %r19, 4;
	add.s64 	%rd44, %rd37, %rd43;
	ld.global.f32 	%f57, [%rd44];
	fma.rn.f32 	%f67, %f56, %f57, %f55;
	add.s32 	%r39, %r39, 2;
$L__BB0_11:
	and.b32  	%r32, %r18, 1;
	setp.eq.b32 	%p11, %r32, 1;
	not.pred 	%p12, %p11;
	@%p12 bra 	$L__BB0_13;
	add.s32 	%r33, %r39, %r3;
	mul.wide.u32 	%rd45, %r33, 4;
	add.s64 	%rd46, %rd2, %rd45;
	ld.global.f32 	%f58, [%rd46];
	mad.lo.s32 	%r34, %r39, %r19, %r2;
	mul.wide.s32 	%rd47, %r34, 4;
	add.s64 	%rd48, %rd1, %rd47;
	ld.global.f32 	%f59, [%rd48];
	fma.rn.f32 	%f67, %f58, %f59, %f67;
$L__BB0_13:
	mad.lo.s32 	%r35, %r19, %r1, %r2;
	cvta.to.global.u64 	%rd49, %rd6;
	mul.wide.s32 	%rd50, %r35, 4;
	add.s64 	%rd51, %rd49, %rd50;
	st.global.f32 	[%rd51], %f67;
$L__BB0_14:
	ret;

}
	// .globl	_Z18sumOfSquaresKernelPKfPfii
.visible .entry _Z18sumOfSquaresKernelPKfPfii(
	.param .u64 .ptr .align 1 _Z18sumOfSquaresKernelPKfPfii_param_0,
	.param .u64 .ptr .align 1 _Z18sumOfSquaresKernelPKfPfii_param_1,
	.param .u32 _Z18sumOfSquaresKernelPKfPfii_param_2,
	.param .u32 _Z18sumOfSquaresKernelPKfPfii_param_3
)
{
	.reg .pred 	%p<11>;
	.reg .b32 	%r<38>;
	.reg .b32 	%f<83>;
	.reg .b64 	%rd<16>;

	ld.param.u64 	%rd4, [_Z18sumOfSquaresKernelPKfPfii_param_0];
	ld.param.u64 	%rd3, [_Z18sumOfSquaresKernelPKfPfii_param_1];
	ld.param.u32 	%r24, [_Z18sumOfSquaresKernelPKfPfii_param_2];
	ld.param.u32 	%r23, [_Z18sumOfSquaresKernelPKfPfii_param_3];
	cvta.to.global.u64 	%rd1, %rd4;
	mov.u32 	%r25, %ctaid.x;
	mov.u32 	%r26, %ntid.x;
	mov.u32 	%r27, %tid.x;
	mad.lo.s32 	%r1, %r25, %r26, %r27;
	setp.ge.s32 	%p1, %r1, %r24;
	@%p1 bra 	$L__BB1_15;
	setp.lt.s32 	%p2, %r23, 1;
	mov.f32 	%f82, 0f00000000;
	@%p2 bra 	$L__BB1_14;
	mul.lo.s32 	%r2, %r23, %r1;
	and.b32  	%r3, %r23, 15;
	setp.lt.u32 	%p3, %r23, 16;
	mov.f32 	%f82, 0f00000000;
	mov.b32 	%r34, 0;
	@%p3 bra 	$L__BB1_5;
	and.b32  	%r34, %r23, 2147483632;
	neg.s32 	%r32, %r34;
	add.s64 	%rd2, %rd1, 32;
	mov.f32 	%f82, 0f00000000;
	mov.u32 	%r31, %r2;
$L__BB1_4:
	.pragma "nounroll";
	mul.wide.s32 	%rd5, %r31, 4;
	add.s64 	%rd6, %rd2, %rd5;
	ld.global.f32 	%f18, [%rd6+-32];
	fma.rn.f32 	%f19, %f18, %f18, %f82;
	ld.global.f32 	%f20, [%rd6+-28];
	fma.rn.f32 	%f21, %f20, %f20, %f19;
	ld.global.f32 	%f22, [%rd6+-24];
	fma.rn.f32 	%f23, %f22, %f22, %f21;
	ld.global.f32 	%f24, [%rd6+-20];
	fma.rn.f32 	%f25, %f24, %f24, %f23;
	ld.global.f32 	%f26, [%rd6+-16];
	fma.rn.f32 	%f27, %f26, %f26, %f25;
	ld.global.f32 	%f28, [%rd6+-12];
	fma.rn.f32 	%f29, %f28, %f28, %f27;
	ld.global.f32 	%f30, [%rd6+-8];
	fma.rn.f32 	%f31, %f30, %f30, %f29;
	ld.global.f32 	%f32, [%rd6+-4];
	fma.rn.f32 	%f33, %f32, %f32, %f31;
	ld.global.f32 	%f34, [%rd6];
	fma.rn.f32 	%f35, %f34, %f34, %f33;
	ld.global.f32 	%f36, [%rd6+4];
	fma.rn.f32 	%f37, %f36, %f36, %f35;
	ld.global.f32 	%f38, [%rd6+8];
	fma.rn.f32 	%f39, %f38, %f38, %f37;
	ld.global.f32 	%f40, [%rd6+12];
	fma.rn.f32 	%f41, %f40, %f40, %f39;
	ld.global.f32 	%f42, [%rd6+16];
	fma.rn.f32 	%f43, %f42, %f42, %f41;
	ld.global.f32 	%f44, [%rd6+20];
	fma.rn.f32 	%f45, %f44, %f44, %f43;
	ld.global.f32 	%f46, [%rd6+24];
	fma.rn.f32 	%f47, %f46, %f46, %f45;
	ld.global.f32 	%f48, [%rd6+28];
	fma.rn.f32 	%f82, %f48, %f48, %f47;
	add.s32 	%r32, %r32, 16;
	add.s32 	%r31, %r31, 16;
	setp.ne.s32 	%p4, %r32, 0;
	@%p4 bra 	$L__BB1_4;
$L__BB1_5:
	setp.eq.s32 	%p5, %r3, 0;
	@%p5 bra 	$L__BB1_14;
	and.b32  	%r11, %r23, 7;
	setp.lt.u32 	%p6, %r3, 8;
	@%p6 bra 	$L__BB1_8;
	add.s32 	%r29, %r34, %r2;
	mul.wide.s32 	%rd7, %r29, 4;
	add.s64 	%rd8, %rd1, %rd7;
	ld.global.f32 	%f50, [%rd8];
	fma.rn.f32 	%f51, %f50, %f50, %f82;
	ld.global.f32 	%f52, [%rd8+4];
	fma.rn.f32 	%f53, %f52, %f52, %f51;
	ld.global.f32 	%f54, [%rd8+8];
	fma.rn.f32 	%f55, %f54, %f54, %f53;
	ld.global.f32 	%f56, [%rd8+12];
	fma.rn.f32 	%f57, %f56, %f56, %f55;
	ld.global.f32 	%f58, [%rd8+16];
	fma.rn.f32 	%f59, %f58, %f58, %f57;
	ld.global.f32 	%f60, [%rd8+20];
	fma.rn.f32 	%f61, %f60, %f60, %f59;
	ld.global.f32 	%f62, [%rd8+24];
	fma.rn.f32 	%f63, %f62, %f62, %f61;
	ld.global.f32 	%f64, [%rd8+28];
	fma.rn.f32 	%f82, %f64, %f64, %f63;
	add.s32 	%r34, %r34, 8;
$L__BB1_8:
	setp.eq.s32 	%p7, %r11, 0;
	@%p7 bra 	$L__BB1_14;
	and.b32  	%r14, %r23, 3;
	setp.lt.u32 	%p8, %r11, 4;
	@%p8 bra 	$L__BB1_11;
	add.s32 	%r30, %r34, %r2;
	mul.wide.s32 	%rd9, %r30, 4;
	add.s64 	%rd10, %rd1, %rd9;
	ld.global.f32 	%f66, [%rd10];
	fma.rn.f32 	%f67, %f66, %f66, %f82;
	ld.global.f32 	%f68, [%rd10+4];
	fma.rn.f32 	%f69, %f68, %f68, %f67;
	ld.global.f32 	%f70, [%rd10+8];
	fma.rn.f32 	%f71, %f70, %f70, %f69;
	ld.global.f32 	%f72, [%rd10+12];
	fma.rn.f32 	%f82, %f72, %f72, %f71;
	add.s32 	%r34, %r34, 4;
$L__BB1_11:
	setp.eq.s32 	%p9, %r14, 0;
	@%p9 bra 	$L__BB1_14;
	add.s32 	%r37, %r34, %r2;
	neg.s32 	%r36, %r14;
$L__BB1_13:
	.pragma "nounroll";
	mul.wide.s32 	%rd11, %r37, 4;
	add.s64 	%rd12, %rd1, %rd11;
	ld.global.f32 	%f73, [%rd12];
	fma.rn.f32 	%f82, %f73, %f73, %f82;
	add.s32 	%r37, %r37, 1;
	add.s32 	%r36, %r36, 1;
	setp.ne.s32 	%p10, %r36, 0;
	@%p10 bra 	$L__BB1_13;
$L__BB1_14:
	cvta.to.global.u64 	%rd13, %rd3;
	mul.wide.s32 	%rd14, %r1, 4;
	add.s64 	%rd15, %rd13, %rd14;
	st.global.f32 	[%rd15], %f82;
$L__BB1_15:
	ret;

}


// ===== COMPILED SASS (sm_100) =====

	.target	sm_100

	.elftype	@"ET_EXEC"


//--------------------- .note.nv.tkinfo           --------------------------
	.section	.note.nv.tkinfo,"",@"SHT_NOTE"
	.sectionflags	@"SHF_NOTE_NV_TKINFO"
	.tkinfo
        /*0018*/ 	.word	0x00000002
        /*0030*/ 	.string	""
        /*0030*/ 	.string	"ptxas"
        /*0030*/ 	.string	"Cuda compilation tools, release 13.0, V13.0.88"
        /*0030*/ 	.string	"Build cuda_13.0.r13.0/compiler.36424714_0"
        /*0030*/ 	.string	"-arch sm_100 -m 64 "



//--------------------- .note.nv.cuinfo           --------------------------
	.section	.note.nv.cuinfo,"",@"SHT_NOTE"
	.sectionflags	@"SHF_NOTE_NV_CUINFO"
        /*0018*/ 	.short	0x0002
        /*001a*/ 	.short	0x0064
        /*001c*/ 	.short	0x0082
	.zero		2


//--------------------- .nv.info                  --------------------------
	.section	.nv.info,"",@"SHT_CUDA_INFO"
	.align	4


	//----- nvinfo : EIATTR_REGCOUNT
	.align		4
        /*0000*/ 	.byte	0x04, 0x2f
        /*0002*/ 	.short	(.L_1 - .L_0)
	.align		4
.L_0:
        /*0004*/ 	.word	index@(_Z20matrixMultiplyKernelPKfS0_Pfiii)
        /*0008*/ 	.word	0x00000020


	//----- nvinfo : EIATTR_FRAME_SIZE
	.align		4
.L_1:
        /*000c*/ 	.byte	0x04, 0x11
        /*000e*/ 	.short	(.L_3 - .L_2)
	.align		4
.L_2:
        /*0010*/ 	.word	index@(_Z20matrixMultiplyKernelPKfS0_Pfiii)
        /*0014*/ 	.word	0x00000000


	//----- nvinfo : EIATTR_REGCOUNT
	.align		4
.L_3:
        /*0018*/ 	.byte	0x04, 0x2f
        /*001a*/ 	.short	(.L_5 - .L_4)
	.align		4
.L_4:
        /*001c*/ 	.word	index@(_Z18sumOfSquaresKernelPKfPfii)
        /*0020*/ 	.word	0x00000020


	//----- nvinfo : EIATTR_FRAME_SIZE
	.align		4
.L_5:
        /*0024*/ 	.byte	0x04, 0x11
        /*0026*/ 	.short	(.L_7 - .L_6)
	.align		4
.L_6:
        /*0028*/ 	.word	index@(_Z18sumOfSquaresKernelPKfPfii)
        /*002c*/ 	.word	0x00000000


	//----- nvinfo : EIATTR_MIN_STACK_SIZE
	.align		4
.L_7:
        /*0030*/ 	.byte	0x04, 0x12
        /*0032*/ 	.short	(.L_9 - .L_8)
	.align		4
.L_8:
        /*0034*/ 	.word	index@(_Z18sumOfSquaresKernelPKfPfii)
        /*0038*/ 	.word	0x00000000


	//----- nvinfo : EIATTR_MIN_STACK_SIZE
	.align		4
.L_9:
        /*003c*/ 	.byte	0x04, 0x12
        /*003e*/ 	.short	(.L_11 - .L_10)
	.align		4
.L_10:
        /*0040*/ 	.word	index@(_Z20matrixMultiplyKernelPKfS0_Pfiii)
        /*0044*/ 	.word	0x00000000
.L_11:


//--------------------- .nv.compat                --------------------------
	.section	.nv.compat,"",@"SHT_CUDA_COMPAT_INFO"
	.align	4
        /*0000*/ 	.byte	0x02, 0x09, 0x00, 0x00, 0x02, 0x02, 0x01, 0x00, 0x02, 0x05, 0x05, 0x00, 0x03, 0x07, 0x01, 0x01
        /*0010*/ 	.byte	0x02, 0x03, 0x00, 0x00, 0x02, 0x06, 0x01, 0x00, 0x04, 0x0b, 0x08, 0x00, 0x09, 0x00, 0x00, 0x00
        /*0020*/ 	.byte	0x00, 0x00, 0x00, 0x00


//--------------------- .nv.info._Z18sumOfSquaresKernelPKfPfii --------------------------
	.section	.nv.info._Z18sumOfSquaresKernelPKfPfii,"",@"SHT_CUDA_INFO"
	.sectionflags	@""
	.align	4


	//----- nvinfo : EIATTR_CUDA_API_VERSION
	.align		4
        /*0000*/ 	.byte	0x04, 0x37
        /*0002*/ 	.short	(.L_13 - .L_12)
.L_12:
        /*0004*/ 	.word	0x00000082


	//----- nvinfo : EIATTR_KPARAM_INFO
	.align		4
.L_13:
        /*0008*/ 	.byte	0x04, 0x17
        /*000a*/ 	.short	(.L_15 - .L_14)
.L_14:
        /*000c*/ 	.word	0x00000000
        /*0010*/ 	.short	0x0003
        /*0012*/ 	.short	0x0014
        /*0014*/ 	.byte	0x00, 0xf0, 0x11, 0x00


	//----- nvinfo : EIATTR_KPARAM_INFO
	.align		4
.L_15:
        /*0018*/ 	.byte	0x04, 0x17
        /*001a*/ 	.short	(.L_17 - .L_16)
.L_16:
        /*001c*/ 	.word	0x00000000
        /*0020*/ 	.short	0x0002
        /*0022*/ 	.short	0x0010
        /*0024*/ 	.byte	0x00, 0xf0, 0x11, 0x00


	//----- nvinfo : EIATTR_KPARAM_INFO
	.align		4
.L_17:
        /*0028*/ 	.byte	0x04, 0x17
        /*002a*/ 	.short	(.L_19 - .L_18)
.L_18:
        /*002c*/ 	.word	0x00000000
        /*0030*/ 	.short	0x0001
        /*0032*/ 	.short	0x0008
        /*0034*/ 	.byte	0x00, 0xf5, 0x21, 0x00


	//----- nvinfo : EIATTR_KPARAM_INFO
	.align		4
.L_19:
        /*0038*/ 	.byte	0x04, 0x17
        /*003a*/ 	.short	(.L_21 - .L_20)
.L_20:
        /*003c*/ 	.word	0x00000000
        /*0040*/ 	.short	0x0000
        /*0042*/ 	.short	0x0000
        /*0044*/ 	.byte	0x00, 0xf5, 0x21, 0x00


	//----- nvinfo : EIATTR_SPARSE_MMA_MASK
	.align		4
.L_21:
        /*0048*/ 	.byte	0x03, 0x50
        /*004a*/ 	.short	0x0000


	//----- nvinfo : EIATTR_MAXREG_COUNT
	.align		4
        /*004c*/ 	.byte	0x03, 0x1b
        /*004e*/ 	.short	0x00ff


	//----- nvinfo : EIATTR_MERCURY_ISA_VERSION
	.align		4
        /*0050*/ 	.byte	0x03, 0x5f
        /*0052*/ 	.short	0x0101


	//----- nvinfo : EIATTR_VRC_CTA_INIT_COUNT
	.align		4
        /*0054*/ 	.byte	0x02, 0x4a
	.zero		1
	.zero		1


	//----- nvinfo : EIATTR_EXIT_INSTR_OFFSETS
	.align		4
        /*0058*/ 	.byte	0x04, 0x1c
        /*005a*/ 	.short	(.L_23 - .L_22)


	//   ....[0]....
.L_22:
        /*005c*/ 	.word	0x00000070


	//   ....[1]....
        /*0060*/ 	.word	0x000007a0


	//----- nvinfo : EIATTR_CBANK_PARAM_SIZE
	.align		4
.L_23:
        /*0064*/ 	.byte	0x03, 0x19
        /*0066*/ 	.short	0x0018


	//----- nvinfo : EIATTR_PARAM_CBANK
	.align		4
        /*0068*/ 	.byte	0x04, 0x0a
        /*006a*/ 	.short	(.L_25 - .L_24)
	.align		4
.L_24:
        /*006c*/ 	.word	index@(.nv.constant0._Z18sumOfSquaresKernelPKfPfii)
        /*0070*/ 	.short	0x0380
        /*0072*/ 	.short	0x0018


	//----- nvinfo : EIATTR_SW_WAR
	.align		4
.L_25:
        /*0074*/ 	.byte	0x04, 0x36
        /*0076*/ 	.short	(.L_27 - .L_26)
.L_26:
        /*0078*/ 	.word	0x00000008
.L_27:


//--------------------- .nv.info._Z20matrixMultiplyKernelPKfS0_Pfiii --------------------------
	.section	.nv.info._Z20matrixMultiplyKernelPKfS0_Pfiii,"",@"SHT_CUDA_INFO"
	.sectionflags	@""
	.align	4


	//----- nvinfo : EIATTR_CUDA_API_VERSION
	.align		4
        /*0000*/ 	.byte	0x04, 0x37
        /*0002*/ 	.short	(.L_29 - .L_28)
.L_28:
        /*0004*/ 	.word	0x00000082


	//----- nvinfo : EIATTR_KPARAM_INFO
	.align		4
.L_29:
        /*0008*/ 	.byte	0x04, 0x17
        /*000a*/ 	.short	(.L_31 - .L_30)
.L_30:
        /*000c*/ 	.word	0x00000000
        /*0010*/ 	.short	0x0005
        /*0012*/ 	.short	0x0020
        /*0014*/ 	.byte	0x00, 0xf0, 0x11, 0x00


	//----- nvinfo : EIATTR_KPARAM_INFO
	.align		4
.L_31:
        /*0018*/ 	.byte	0x04, 0x17
        /*001a*/ 	.short	(.L_33 - .L_32)
.L_32:
        /*001c*/ 	.word	0x00000000
        /*0020*/ 	.short	0x0004
        /*0022*/ 	.short	0x001c
        /*0024*/ 	.byte	0x00, 0xf0, 0x11, 0x00


	//----- nvinfo : EIATTR_KPARAM_INFO
	.align		4
.L_33:
        /*0028*/ 	.byte	0x04, 0x17
        /*002a*/ 	.short	(.L_35 - .L_34)
.L_34:
        /*002c*/ 	.word	0x00000000
        /*0030*/ 	.short	0x0003
        /*0032*/ 	.short	0x0018
        /*0034*/ 	.byte	0x00, 0xf0, 0x11, 0x00


	//----- nvinfo : EIATTR_KPARAM_INFO
	.align		4
.L_35:
        /*0038*/ 	.byte	0x04, 0x17
        /*003a*/ 	.short	(.L_37 - .L_36)
.L_36:
        /*003c*/ 	.word	0x00000000
        /*0040*/ 	.short	0x0002
        /*0042*/ 	.short	0x0010
        /*0044*/ 	.byte	0x00, 0xf5, 0x21, 0x00


	//----- nvinfo : EIATTR_KPARAM_INFO
	.align		4
.L_37:
        /*0048*/ 	.byte	0x04, 0x17
        /*004a*/ 	.short	(.L_39 - .L_38)
.L_38:
        /*004c*/ 	.word	0x00000000
        /*0050*/ 	.short	0x0001
        /*0052*/ 	.short	0x0008
        /*0054*/ 	.byte	0x00, 0xf5, 0x21, 0x00


	//----- nvinfo : EIATTR_KPARAM_INFO
	.align		4
.L_39:
        /*0058*/ 	.byte	0x04, 0x17
        /*005a*/ 	.short	(.L_41 - .L_40)
.L_40:
        /*005c*/ 	.word	0x00000000
        /*0060*/ 	.short	0x0000
        /*0062*/ 	.short	0x0000
        /*0064*/ 	.byte	0x00, 0xf5, 0x21, 0x00


	//----- nvinfo : EIATTR_SPARSE_MMA_MASK
	.align		4
.L_41:
        /*0068*/ 	.byte	0x03, 0x50
        /*006a*/ 	.short	0x0000


	//----- nvinfo : EIATTR_MAXREG_COUNT
	.align		4
        /*006c*/ 	.byte	0x03, 0x1b
        /*006e*/ 	.short	0x00ff


	//----- nvinfo : EIATTR_MERCURY_ISA_VERSION
	.align		4
        /*0070*/ 	.byte	0x03, 0x5f
        /*0072*/ 	.short	0x0101


	//----- nvinfo : EIATTR_VRC_CTA_INIT_COUNT
	.align		4
        /*0074*/ 	.byte	0x02, 0x4a
	.zero		1
	.zero		1


	//----- nvinfo : EIATTR_EXIT_INSTR_OFFSETS
	.align		4
        /*0078*/ 	.byte	0x04, 0x1c
        /*007a*/ 	.short	(.L_43 - .L_42)


	//   ....[0]....
.L_42:
        /*007c*/ 	.word	0x000000d0


	//   ....[1]....
        /*0080*/ 	.word	0x000008f0


	//----- nvinfo : EIATTR_CBANK_PARAM_SIZE
	.align		4
.L_43:
        /*0084*/ 	.byte	0x03, 0x19
        /*0086*/ 	.short	0x0024


	//----- nvinfo : EIATTR_PARAM_CBANK
	.align		4
        /*0088*/ 	.byte	0x04, 0x0a
        /*008a*/ 	.short	(.L_45 - .L_44)
	.align		4
.L_44:
        /*008c*/ 	.word	index@(.nv.constant0._Z20matrixMultiplyKernelPKfS0_Pfiii)
        /*0090*/ 	.short	0x0380
        /*0092*/ 	.short	0x0024


	//----- nvinfo : EIATTR_SW_WAR
	.align		4
.L_45:
        /*0094*/ 	.byte	0x04, 0x36
        /*0096*/ 	.short	(.L_47 - .L_46)
.L_46:
        /*0098*/ 	.word	0x00000008
.L_47:


//--------------------- .nv.callgraph             --------------------------
	.section	.nv.callgraph,"",@"SHT_CUDA_CALLGRAPH"
	.align	4
	.sectionentsize	8
	.align		4
        /*0000*/ 	.word	0x00000000
	.align		4
        /*0004*/ 	.word	0xffffffff
	.align		4
        /*0008*/ 	.word	0x00000000
	.align		4
        /*000c*/ 	.word	0xfffffffe
	.align		4
        /*0010*/ 	.word	0x00000000
	.align		4
        /*0014*/ 	.word	0xfffffffd
	.align		4
        /*0018*/ 	.word	0x00000000
	.align		4
        /*001c*/ 	.word	0xfffffffc


//--------------------- .text._Z18sumOfSquaresKernelPKfPfii --------------------------
	.section	.text._Z18sumOfSquaresKernelPKfPfii,"ax",@progbits
	.align	128
        .global         _Z18sumOfSquaresKernelPKfPfii
        .type           _Z18sumOfSquaresKernelPKfPfii,@function
        .size           _Z18sumOfSquaresKernelPKfPfii,(.L_x_12 - _Z18sumOfSquaresKernelPKfPfii)
        .other          _Z18sumOfSquaresKernelPKfPfii,@"STO_CUDA_ENTRY STV_DEFAULT"
_Z18sumOfSquaresKernelPKfPfii:
.text._Z18sumOfSquaresKernelPKfPfii:
[----:B------:R-:W-:Y:S01]  /*0000*/  LDC R1, c[0x0][0x37c] ;  /* 0x0000df00ff017b82 */ /* 0x000fe20000000800 */
[----:B------:R-:W0:Y:S07]  /*0010*/  S2R R3, SR_TID.X ;  /* 0x0000000000037919 */ /* 0x000e2e0000002100 */
[----:B------:R-:W0:Y:S01]  /*0020*/  S2UR UR4, SR_CTAID.X ;  /* 0x00000000000479c3 */ /* 0x000e220000002500 */
[----:B------:R-:W1:Y:S07]  /*0030*/  LDCU UR5, c[0x0][0x390] ;  /* 0x00007200ff0577ac */ /* 0x000e6e0008000800 */
[----:B------:R-:W0:Y:S02]  /*0040*/  LDC R2, c[0x0][0x360] ;  /* 0x0000d800ff027b82 */ /* 0x000e240000000800 */
[----:B0-----:R-:W-:-:S05]  /*0050*/  IMAD R2, R2, UR4, R3 ;  /* 0x0000000402027c24 */ /* 0x001fca000f8e0203 */
[----:B-1----:R-:W-:-:S13]  /*0060*/  ISETP.GE.AND P0, PT, R2, UR5, PT ;  /* 0x0000000502007c0c */ /* 0x002fda000bf06270 */
[----:B------:R-:W-:Y:S05]  /*0070*/  @P0 EXIT ;  /* 0x000000000000094d */ /* 0x000fea0003800000 */
[----:B------:R-:W0:Y:S01]  /*0080*/  LDCU UR7, c[0x0][0x394] ;  /* 0x00007280ff0777ac */ /* 0x000e220008000800 */
[----:B------:R-:W-:Y:S01]  /*0090*/  HFMA2 R0, -RZ, RZ, 0, 0 ;  /* 0x00000000ff007431 */ /* 0x000fe200000001ff */
[----:B------:R-:W1:Y:S01]  /*00a0*/  LDCU.64 UR12, c[0x0][0x358] ;  /* 0x00006b00ff0c77ac */ /* 0x000e620008000a00 */
[----:B0-----:R-:W-:-:S09]  /*00b0*/  UISETP.GE.AND UP0, UPT, UR7, 0x1, UPT ;  /* 0x000000010700788c */ /* 0x001fd2000bf06270 */
[----:B-1----:R-:W-:Y:S05]  /*00c0*/  BRA.U !UP0, `(.L_x_0) ;  /* 0x0000000508a87547 */ /* 0x002fea000b800000 */
[----:B------:R-:W-:Y:S02]  /*00d0*/  UISETP.GE.U32.AND UP1, UPT, UR7, 0x10, UPT ;  /* 0x000000100700788c */ /* 0x000fe4000bf26070 */
[----:B------:R-:W-:Y:S01]  /*00e0*/  IMAD R3, R2, UR7, RZ ;  /* 0x0000000702037c24 */ /* 0x000fe2000f8e02ff */
[----:B------:R-:W-:Y:S01]  /*00f0*/  ULOP3.LUT UR10, UR7, 0xf, URZ, 0xc0, !UPT ;  /* 0x0000000f070a7892 */ /* 0x000fe2000f8ec0ff */
[----:B------:R-:W-:Y:S01]  /*0100*/  MOV R0, RZ ;  /* 0x000000ff00007202 */ /* 0x000fe20000000f00 */
[----:B------:R-:W-:Y:S02]  /*0110*/  UMOV UR4, URZ ;  /* 0x000000ff00047c82 */ /* 0x000fe40008000000 */
[----:B------:R-:W-:Y:S02]  /*0120*/  UISETP.NE.AND UP0, UPT, UR10, URZ, UPT ;  /* 0x000000ff0a00728c */ /* 0x000fe4000bf05270 */
[----:B------:R-:W-:Y:S09]  /*0130*/  BRA.U !UP1, `(.L_x_1) ;  /* 0x0000000109b87547 */ /* 0x000ff2000b800000 */
[----:B------:R-:W0:Y:S01]  /*0140*/  LDCU.64 UR8, c[0x0][0x380] ;  /* 0x00007000ff0877ac */ /* 0x000e220008000a00 */
[----:B------:R-:W-:Y:S02]  /*0150*/  MOV R0, RZ ;  /* 0x000000ff00007202 */ /* 0x000fe40000000f00 */
[----:B------:R-:W-:Y:S01]  /*0160*/  MOV R6, R3 ;  /* 0x0000000300067202 */ /* 0x000fe20000000f00 */
[----:B------:R-:W-:Y:S02]  /*0170*/  ULOP3.LUT UR4, UR7, 0x7ffffff0, URZ, 0xc0, !UPT ;  /* 0x7ffffff007047892 */ /* 0x000fe4000f8ec0ff */
[----:B0-----:R-:W-:Y:S02]  /*0180*/  UIADD3 UR5, UP1, UPT, UR8, 0x20, URZ ;  /* 0x0000002008057890 */ /* 0x001fe4000ff3e0ff */
[----:B------:R-:W-:Y:S02]  /*0190*/  UIADD3 UR8, UPT, UPT, -UR4, URZ, URZ ;  /* 0x000000ff04087290 */ /* 0x000fe4000fffe1ff */
[----:B------:R-:W-:-:S12]  /*01a0*/  UIADD3.X UR6, UPT, UPT, URZ, UR9, URZ, UP1, !UPT ;  /* 0x00000009ff067290 */ /* 0x000fd80008ffe4ff */
.L_x_2:
[----:B------:R-:W-:Y:S02]  /*01b0*/  MOV R4, UR5 ;  /* 0x0000000500047c02 */ /* 0x000fe40008000f00 */
[----:B------:R-:W-:-:S03]  /*01c0*/  MOV R5, UR6 ;  /* 0x0000000600057c02 */ /* 0x000fc60008000f00 */
[----:B------:R-:W-:-:S05]  /*01d0*/  IMAD.WIDE R4, R6, 0x4, R4 ;  /* 0x0000000406047825 */ /* 0x000fca00078e0204 */
[----:B------:R-:W2:Y:S04]  /*01e0*/  LDG.E R15, desc[UR12][R4.64+-0x20] ;  /* 0xffffe00c040f7981 */ /* 0x000ea8000c1e1900 */
[----:B------:R-:W3:Y:S04]  /*01f0*/  LDG.E R17, desc[UR12][R4.64+-0x1c] ;  /* 0xffffe40c04117981 */ /* 0x000ee8000c1e1900 */
[----:B------:R-:W4:Y:S04]  /*0200*/  LDG.E R19, desc[UR12][R4.64+-0x18] ;  /* 0xffffe80c04137981 */ /* 0x000f28000c1e1900 */
[----:B------:R-:W5:Y:S04]  /*0210*/  LDG.E R21, desc[UR12][R4.64+-0x14] ;  /* 0xffffec0c04157981 */ /* 0x000f68000c1e1900 */
        /* <DEDUP_REMOVED lines=11> */
[----:B------:R-:W5:Y:S01]  /*02d0*/  LDG.E R14, desc[UR12][R4.64+0x1c] ;  /* 0x00001c0c040e7981 */ /* 0x000f62000c1e1900 */
[----:B------:R-:W-:Y:S01]  /*02e0*/  UIADD3 UR8, UPT, UPT, UR8, 0x10, URZ ;  /* 0x0000001008087890 */ /* 0x000fe2000fffe0ff */
[----:B------:R-:W-:-:S03]  /*02f0*/  IADD3 R6, PT, PT, R6, 0x10, RZ ;  /* 0x0000001006067810 */ /* 0x000fc60007ffe0ff */
[----:B------:R-:W-:Y:S01]  /*0300*/  UISETP.NE.AND UP1, UPT, UR8, URZ, UPT ;  /* 0x000000ff0800728c */ /* 0x000fe2000bf25270 */
[----:B--2---:R-:W-:-:S04]  /*0310*/  FFMA R0, R15, R15, R0 ;  /* 0x0000000f0f007223 */ /* 0x004fc80000000000 */
[----:B---3--:R-:W-:-:S04]  /*0320*/  FFMA R0, R17, R17, R0 ;  /* 0x0000001111007223 */ /* 0x008fc80000000000 */
[----:B----4-:R-:W-:-:S04]  /*0330*/  FFMA R0, R19, R19, R0 ;  /* 0x0000001313007223 */ /* 0x010fc80000000000 */
[----:B-----5:R-:W-:-:S04]  /*0340*/  FFMA R0, R21, R21, R0 ;  /* 0x0000001515007223 */ /* 0x020fc80000000000 */
[----:B------:R-:W-:-:S04]  /*0350*/  FFMA R0, R23, R23, R0 ;  /* 0x0000001717007223 */ /* 0x000fc80000000000 */
        /* <DEDUP_REMOVED lines=10> */
[----:B------:R-:W-:Y:S01]  /*0400*/  FFMA R0, R14, R14, R7 ;  /* 0x0000000e0e007223 */ /* 0x000fe20000000007 */
[----:B------:R-:W-:Y:S06]  /*0410*/  BRA.U UP1, `(.L_x_2) ;  /* 0xfffffffd01647547 */ /* 0x000fec000b83ffff */
.L_x_1:
[----:B------:R-:W-:Y:S05]  /*0420*/  BRA.U !UP0, `(.L_x_0) ;  /* 0x0000000108d07547 */ /* 0x000fea000b800000 */
[----:B------:R-:W-:Y:S02]  /*0430*/  UISETP.GE.U32.AND UP0, UPT, UR10, 0x8, UPT ;  /* 0x000000080a00788c */ /* 0x000fe4000bf06070 */
[----:B------:R-:W-:-:S04]  /*0440*/  ULOP3.LUT UR6, UR7, 0x7, URZ, 0xc0, !UPT ;  /* 0x0000000707067892 */ /* 0x000fc8000f8ec0ff */
[----:B------:R-:W-:-:S03]  /*0450*/  UISETP.NE.AND UP1, UPT, UR6, URZ, UPT ;  /* 0x000000ff0600728c */ /* 0x000fc6000bf25270 */
[----:B------:R-:W-:Y:S08]  /*0460*/  BRA.U !UP0, `(.L_x_3) ;  /* 0x0000000108507547 */ /* 0x000ff0000b800000 */
[----:B------:R-:W0:Y:S01]  /*0470*/  LDC.64 R4, c[0x0][0x380] ;  /* 0x0000e000ff047b82 */ /* 0x000e220000000a00 */
[----:B------:R-:W-:-:S05]  /*0480*/  IADD3 R7, PT, PT, R3, UR4, RZ ;  /* 0x0000000403077c10 */ /* 0x000fca000fffe0ff */
[----:B0-----:R-:W-:-:S05]  /*0490*/  IMAD.WIDE R4, R7, 0x4, R4 ;  /* 0x0000000407047825 */ /* 0x001fca00078e0204 */
[----:B------:R-:W2:Y:S04]  /*04a0*/  LDG.E R7, desc[UR12][R4.64] ;  /* 0x0000000c04077981 */ /* 0x000ea8000c1e1900 */
[----:B------:R-:W3:Y:S04]  /*04b0*/  LDG.E R9, desc[UR12][R4.64+0x4] ;  /* 0x0000040c04097981 */ /* 0x000ee8000c1e1900 */
[----:B------:R-:W4:Y:S04]  /*04c0*/  LDG.E R11, desc[UR12][R4.64+0x8] ;  /* 0x0000080c040b7981 */ /* 0x000f28000c1e1900 */
[----:B------:R-:W5:Y:S04]  /*04d0*/  LDG.E R13, desc[UR12][R4.64+0xc] ;  /* 0x00000c0c040d7981 */ /* 0x000f68000c1e1900 */
[----:B------:R-:W5:Y:S04]  /*04e0*/  LDG.E R15, desc[UR12][R4.64+0x10] ;  /* 0x0000100c040f7981 */ /* 0x000f68000c1e1900 */
[----:B------:R-:W5:Y:S04]  /*04f0*/  LDG.E R17, desc[UR12][R4.64+0x14] ;  /* 0x0000140c04117981 */ /* 0x000f68000c1e1900 */
[----:B------:R-:W5:Y:S04]  /*0500*/  LDG.E R19, desc[UR12][R4.64+0x18] ;  /* 0x0000180c04137981 */ /* 0x000f68000c1e1900 */
[----:B------:R-:W5:Y:S01]  /*0510*/  LDG.E R21, desc[UR12][R4.64+0x1c] ;  /* 0x00001c0c04157981 */ /* 0x000f62000c1e1900 */
[----:B------:R-:W-:Y:S01]  /*0520*/  UIADD3 UR4, UPT, UPT, UR4, 0x8, URZ ;  /* 0x0000000804047890 */ /* 0x000fe2000fffe0ff */
[----:B--2---:R-:W-:-:S04]  /*0530*/  FFMA R0, R7, R7, R0 ;  /* 0x0000000707007223 */ /* 0x004fc80000000000 */
[----:B---3--:R-:W-:-:S04]  /*0540*/  FFMA R0, R9, R9, R0 ;  /* 0x0000000909007223 */ /* 0x008fc80000000000 */
[----:B----4-:R-:W-:-:S04]  /*0550*/  FFMA R0, R11, R11, R0 ;  /* 0x0000000b0b007223 */ /* 0x010fc80000000000 */
[----:B-----5:R-:W-:-:S04]  /*0560*/  FFMA R0, R13, R13, R0 ;  /* 0x0000000d0d007223 */ /* 0x020fc80000000000 */
[----:B------:R-:W-:-:S04]  /*0570*/  FFMA R0, R15, R15, R0 ;  /* 0x0000000f0f007223 */ /* 0x000fc80000000000 */
[----:B------:R-:W-:-:S04]  /*0580*/  FFMA R0, R17, R17, R0 ;  /* 0x0000001111007223 */ /* 0x000fc80000000000 */
[----:B------:R-:W-:-:S04]  /*0590*/  FFMA R0, R19, R19, R0 ;  /* 0x0000001313007223 */ /* 0x000fc80000000000 */
[----:B------:R-:W-:-:S07]  /*05a0*/  FFMA R0, R21, R21, R0 ;  /* 0x0000001515007223 */ /* 0x000fce0000000000 */
.L_x_3:
        /* <DEDUP_REMOVED lines=11> */
[----:B------:R-:W5:Y:S01]  /*0660*/  LDG.E R13, desc[UR12][R4.64+0xc] ;  /* 0x00000c0c040d7981 */ /* 0x000f62000c1e1900 */
[----:B------:R-:W-:Y:S01]  /*0670*/  UIADD3 UR4, UPT, UPT, UR4, 0x4, URZ ;  /* 0x0000000404047890 */ /* 0x000fe2000fffe0ff */
[----:B--2---:R-:W-:-:S04]  /*0680*/  FFMA R0, R7, R7, R0 ;  /* 0x0000000707007223 */ /* 0x004fc80000000000 */
[----:B---3--:R-:W-:-:S04]  /*0690*/  FFMA R0, R9, R9, R0 ;  /* 0x0000000909007223 */ /* 0x008fc80000000000 */
[----:B----4-:R-:W-:-:S04]  /*06a0*/  FFMA R0, R11, R11, R0 ;  /* 0x0000000b0b007223 */ /* 0x010fc80000000000 */
[----:B-----5:R-:W-:-:S07]  /*06b0*/  FFMA R0, R13, R13, R0 ;  /* 0x0000000d0d007223 */ /* 0x020fce0000000000 */
.L_x_4:
[----:B------:R-:W-:Y:S05]  /*06c0*/  BRA.U !UP1, `(.L_x_0) ;  /* 0x0000000109287547 */ /* 0x000fea000b800000 */
[----:B------:R-:W0:Y:S01]  /*06d0*/  LDC.64 R6, c[0x0][0x380] ;  /* 0x0000e000ff067b82 */ /* 0x000e220000000a00 */
[----:B------:R-:W-:Y:S01]  /*06e0*/  IADD3 R3, PT, PT, R3, UR4, RZ ;  /* 0x0000000403037c10 */ /* 0x000fe2000fffe0ff */
[----:B------:R-:W-:-:S12]  /*06f0*/  UIADD3 UR5, UPT, UPT, -UR5, URZ, URZ ;  /* 0x000000ff05057290 */ /* 0x000fd8000fffe1ff */
.L_x_5:
[----:B0-----:R-:W-:-:S06]  /*0700*/  IMAD.WIDE R4, R3, 0x4, R6 ;  /* 0x0000000403047825 */ /* 0x001fcc00078e0206 */
[----:B------:R-:W2:Y:S01]  /*0710*/  LDG.E R5, desc[UR12][R4.64] ;  /* 0x0000000c04057981 */ /* 0x000ea2000c1e1900 */
[----:B------:R-:W-:Y:S01]  /*0720*/  UIADD3 UR5, UPT, UPT, UR5, 0x1, URZ ;  /* 0x0000000105057890 */ /* 0x000fe2000fffe0ff */
[----:B------:R-:W-:-:S03]  /*0730*/  IADD3 R3, PT, PT, R3, 0x1, RZ ;  /* 0x0000000103037810 */ /* 0x000fc60007ffe0ff */
[----:B------:R-:W-:Y:S01]  /*0740*/  UISETP.NE.AND UP0, UPT, UR5, URZ, UPT ;  /* 0x000000ff0500728c */ /* 0x000fe2000bf05270 */
[----:B--2---:R-:W-:-:S08]  /*0750*/  FFMA R0, R5, R5, R0 ;  /* 0x0000000505007223 */ /* 0x004fd00000000000 */
[----:B------:R-:W-:Y:S05]  /*0760*/  BRA.U UP0, `(.L_x_5) ;  /* 0xfffffffd00e47547 */ /* 0x000fea000b83ffff */
.L_x_0:
[----:B------:R-:W0:Y:S02]  /*0770*/  LDC.64 R4, c[0x0][0x388] ;  /* 0x0000e200ff047b82 */ /* 0x000e240000000a00 */
[----:B0-----:R-:W-:-:S05]  /*0780*/  IMAD.WIDE R2, R2, 0x4, R4 ;  /* 0x0000000402027825 */ /* 0x001fca00078e0204 */
[----:B------:R-:W-:Y:S01]  /*0790*/  STG.E desc[UR12][R2.64], R0 ;  /* 0x0000000002007986 */ /* 0x000fe2000c10190c */
[----:B------:R-:W-:Y:S05]  /*07a0*/  EXIT ;  /* 0x000000000000794d */ /* 0x000fea0003800000 */
.L_x_6:
[----:B------:R-:W-:-:S00]  /*07b0*/  BRA `(.L_x_6) ;  /* 0xfffffffc00fc7947 */ /* 0x000fc0000383ffff */
[----:B------:R-:W-:-:S00]  /*07c0*/  NOP ;  /* 0x0000000000007918 */ /* 0x000fc00000000000 */
        /* <DEDUP_REMOVED lines=11> */
.L_x_12:


//--------------------- .text._Z20matrixMultiplyKernelPKfS0_Pfiii --------------------------
	.section	.text._Z20matrixMultiplyKernelPKfS0_Pfiii,"ax",@progbits
	.align	128
        .global         _Z20matrixMultiplyKernelPKfS0_Pfiii
        .type           _Z20matrixMultiplyKernelPKfS0_Pfiii,@function
        .size           _Z20matrixMultiplyKernelPKfS0_Pfiii,(.L_x_13 - _Z20matrixMultiplyKernelPKfS0_Pfiii)
        .other          _Z20matrixMultiplyKernelPKfS0_Pfiii,@"STO_CUDA_ENTRY STV_DEFAULT"
_Z20matrixMultiplyKernelPKfS0_Pfiii:
.text._Z20matrixMultiplyKernelPKfS0_Pfiii:
[----:B------:R-:W-:Y:S01]  /*0000*/  LDC R1, c[0x0][0x37c] ;  /* 0x0000df00ff017b82 */ /* 0x000fe20000000800 */
[----:B------:R-:W0:Y:S07]  /*0010*/  S2R R5, SR_TID.X ;  /* 0x0000000000057919 */ /* 0x000e2e0000002100 */
[----:B------:R-:W1:Y:S01]  /*0020*/  LDC R16, c[0x0][0x364] ;  /* 0x0000d900ff107b82 */ /* 0x000e620000000800 */
[----:B------:R-:W2:Y:S01]  /*0030*/  LDCU UR6, c[0x0][0x398] ;  /* 0x00007300ff0677ac */ /* 0x000ea20008000800 */
[----:B------:R-:W1:Y:S06]  /*0040*/  S2R R3, SR_TID.Y ;  /* 0x0000000000037919 */ /* 0x000e6c0000002200 */
[----:B------:R-:W0:Y:S08]  /*0050*/  S2UR UR5, SR_CTAID.X ;  /* 0x00000000000579c3 */ /* 0x000e300000002500 */
[----:B------:R-:W0:Y:S08]  /*0060*/  LDC R0, c[0x0][0x360] ;  /* 0x0000d800ff007b82 */ /* 0x000e300000000800 */
[----:B------:R-:W1:Y:S08]  /*0070*/  S2UR UR4, SR_CTAID.Y ;  /* 0x00000000000479c3 */ /* 0x000e700000002600 */
[----:B------:R-:W3:Y:S01]  /*0080*/  LDC R17, c[0x0][0x3a0] ;  /* 0x0000e800ff117b82 */ /* 0x000ee20000000800 */
[----:B0-----:R-:W-:-:S02]  /*0090*/  IMAD R0, R0, UR5, R5 ;  /* 0x0000000500007c24 */ /* 0x001fc4000f8e0205 */
[----:B-1----:R-:W-:-:S03]  /*00a0*/  IMAD R16, R16, UR4, R3 ;  /* 0x0000000410107c24 */ /* 0x002fc6000f8e0203 */
[----:B---3--:R-:W-:-:S04]  /*00b0*/  ISETP.GE.AND P0, PT, R0, R17, PT ;  /* 0x000000110000720c */ /* 0x008fc80003f06270 */
[----:B--2---:R-:W-:-:S13]  /*00c0*/  ISETP.GE.OR P0, PT, R16, UR6, P0 ;  /* 0x0000000610007c0c */ /* 0x004fda0008706670 */
[----:B------:R-:W-:Y:S05]  /*00d0*/  @P0 EXIT ;  /* 0x000000000000094d */ /* 0x000fea0003800000 */
[----:B------:R-:W0:Y:S01]  /*00e0*/  LDC R19, c[0x0][0x39c] ;  /* 0x0000e700ff137b82 */ /* 0x000e220000000800 */
[----:B------:R-:W1:Y:S01]  /*00f0*/  LDCU.64 UR4, c[0x0][0x358] ;  /* 0x00006b00ff0477ac */ /* 0x000e620008000a00 */
[----:B------:R-:W-:Y:S01]  /*0100*/  HFMA2 R24, -RZ, RZ, 0, 0 ;  /* 0x00000000ff187431 */ /* 0x000fe200000001ff */
[----:B0-----:R-:W-:-:S13]  /*0110*/  ISETP.GE.AND P0, PT, R19, 0x1, PT ;  /* 0x000000011300780c */ /* 0x001fda0003f06270 */
[----:B-1----:R-:W-:Y:S05]  /*0120*/  @!P0 BRA `(.L_x_7) ;  /* 0x0000000400e08947 */ /* 0x002fea0003800000 */
[C---:B------:R-:W-:Y:S01]  /*0130*/  ISETP.GE.U32.AND P1, PT, R19.reuse, 0x8, PT ;  /* 0x000000081300780c */ /* 0x040fe20003f26070 */
[----:B------:R-:W-:Y:S01]  /*0140*/  IMAD R20, R16, R19, RZ ;  /* 0x0000001310147224 */ /* 0x000fe200078e02ff */
[----:B------:R-:W-:Y:S02]  /*0150*/  LOP3.LUT R27, R19, 0x7, RZ, 0xc0, !PT ;  /* 0x00000007131b7812 */ /* 0x000fe400078ec0ff */
[----:B------:R-:W-:Y:S02]  /*0160*/  MOV R24, RZ ;  /* 0x000000ff00187202 */ /* 0x000fe40000000f00 */
[----:B------:R-:W-:Y:S02]  /*0170*/  ISETP.NE.AND P0, PT, R27, RZ, PT ;  /* 0x000000ff1b00720c */ /* 0x000fe40003f05270 */
[----:B------:R-:W-:-:S05]  /*0180*/  MOV R21, RZ ;  /* 0x000000ff00157202 */ /* 0x000fca0000000f00 */
[----:B------:R-:W-:Y:S06]  /*0190*/  @!P1 BRA `(.L_x_8) ;  /* 0x0000000000c49947 */ /* 0x000fec0003800000 */
[----:B------:R-:W0:Y:S01]  /*01a0*/  LDC.64 R2, c[0x0][0x380] ;  /* 0x0000e000ff027b82 */ /* 0x000e220000000a00 */
[----:B------:R-:W-:Y:S02]  /*01b0*/  LOP3.LUT R21, R19, 0x7ffffff8, RZ, 0xc0, !PT ;  /* 0x7ffffff813157812 */ /* 0x000fe400078ec0ff */
[----:B------:R-:W-:Y:S02]  /*01c0*/  MOV R24, RZ ;  /* 0x000000ff00187202 */ /* 0x000fe40000000f00 */
[----:B------:R-:W-:Y:S02]  /*01d0*/  MOV R18, R0 ;  /* 0x0000000000127202 */ /* 0x000fe40000000f00 */
[----:B------:R-:W-:Y:S01]  /*01e0*/  IADD3 R22, PT, PT, -R21, RZ, RZ ;  /* 0x000000ff15167210 */ /* 0x000fe20007ffe1ff */
[----:B0-----:R-:W-:-:S03]  /*01f0*/  IMAD.WIDE.U32 R2, R20, 0x4, R2 ;  /* 0x0000000414027825 */ /* 0x001fc600078e0002 */
[----:B------:R-:W-:-:S04]  /*0200*/  IADD3 R4, P1, PT, R2, 0x10, RZ ;  /* 0x0000001002047810 */ /* 0x000fc80007f3e0ff */
[----:B------:R-:W-:-:S09]  /*0210*/  IADD3.X R5, PT, PT, RZ, R3, RZ, P1, !PT ;  /* 0x00000003ff057210 */ /* 0x000fd20000ffe4ff */
.L_x_9:
[----:B------:R-:W0:Y:S01]  /*0220*/  LDC.64 R14, c[0x0][0x388] ;  /* 0x0000e200ff0e7b82 */ /* 0x000e220000000a00 */
[----:B------:R-:W-:Y:S02]  /*0230*/  MOV R2, R4 ;  /* 0x0000000400027202 */ /* 0x000fe40000000f00 */
[----:B------:R-:W-:-:S05]  /*0240*/  MOV R3, R5 ;  /* 0x0000000500037202 */ /* 0x000fca0000000f00 */
[----:B------:R-:W2:Y:S04]  /*0250*/  LDG.E R25, desc[UR4][R2.64+-0x10] ;  /* 0xfffff00402197981 */ /* 0x000ea8000c1e1900 */
[----:B------:R-:W3:Y:S04]  /*0260*/  LDG.E R23, desc[UR4][R2.64+-0xc] ;  /* 0xfffff40402177981 */ /* 0x000ee8000c1e1900 */
[----:B------:R-:W4:Y:S04]  /*0270*/  LDG.E R29, desc[UR4][R2.64+-0x8] ;  /* 0xfffff804021d7981 */ /* 0x000f28000c1e1900 */
[----:B------:R-:W5:Y:S01]  /*0280*/  LDG.E R28, desc[UR4][R2.64+-0x4] ;  /* 0xfffffc04021c7981 */ /* 0x000f62000c1e1900 */
[----:B0-----:R-:W-:-:S05]  /*0290*/  IMAD.WIDE R14, R18, 0x4, R14 ;  /* 0x00000004120e7825 */ /* 0x001fca00078e020e */
[----:B------:R0:W2:Y:S01]  /*02a0*/  LDG.E R26, desc[UR4][R14.64] ;  /* 0x000000040e1a7981 */ /* 0x0000a2000c1e1900 */
[----:B------:R-:W-:-:S04]  /*02b0*/  IMAD.WIDE R12, R17, 0x4, R14 ;  /* 0x00000004110c7825 */ /* 0x000fc800078e020e */
[C---:B------:R-:W-:Y:S02]  /*02c0*/  IMAD.WIDE R4, R17.reuse, 0x4, R12 ;  /* 0x0000000411047825 */ /* 0x040fe400078e020c */
[----:B------:R-:W3:Y:S02]  /*02d0*/  LDG.E R12, desc[UR4][R12.64] ;  /* 0x000000040c0c7981 */ /* 0x000ee4000c1e1900 */
[C---:B------:R-:W-:Y:S02]  /*02e0*/  IMAD.WIDE R8, R17.reuse, 0x4, R4 ;  /* 0x0000000411087825 */ /* 0x040fe400078e0204 */
[----:B------:R-:W4:Y:S02]  /*02f0*/  LDG.E R4, desc[UR4][R4.64] ;  /* 0x0000000404047981 */ /* 0x000f24000c1e1900 */
[C---:B------:R-:W-:Y:S02]  /*0300*/  IMAD.WIDE R6, R17.reuse, 0x4, R8 ;  /* 0x0000000411067825 */ /* 0x040fe400078e0208 */
[----:B------:R-:W5:Y:S02]  /*0310*/  LDG.E R8, desc[UR4][R8.64] ;  /* 0x0000000408087981 */ /* 0x000f64000c1e1900 */
[----:B------:R-:W-:-:S02]  /*0320*/  IMAD.WIDE R10, R17, 0x4, R6 ;  /* 0x00000004110a7825 */ /* 0x000fc400078e0206 */
[----:B------:R-:W5:Y:S04]  /*0330*/  LDG.E R5, desc[UR4][R2.64] ;  /* 0x0000000402057981 */ /* 0x000f68000c1e1900 */
[----:B------:R-:W5:Y:S01]  /*0340*/  LDG.E R6, desc[UR4][R6.64] ;  /* 0x0000000406067981 */ /* 0x000f62000c1e1900 */
[----:B0-----:R-:W-:-:S03]  /*0350*/  IMAD.WIDE R14, R17, 0x4, R10 ;  /* 0x00000004110e7825 */ /* 0x001fc600078e020a */
[----:B------:R-:W5:Y:S04]  /*0360*/  LDG.E R10, desc[UR4][R10.64] ;  /* 0x000000040a0a7981 */ /* 0x000f68000c1e1900 */
[----:B------:R-:W5:Y:S04]  /*0370*/  LDG.E R13, desc[UR4][R14.64] ;  /* 0x000000040e0d7981 */ /* 0x000f68000c1e1900 */
[----:B------:R-:W5:Y:S04]  /*0380*/  LDG.E R7, desc[UR4][R2.64+0x4] ;  /* 0x0000040402077981 */ /* 0x000f68000c1e1900 */
[----:B------:R-:W5:Y:S01]  /*0390*/  LDG.E R9, desc[UR4][R2.64+0xc] ;  /* 0x00000c0402097981 */ /* 0x000f62000c1e1900 */
[----:B--2---:R-:W-:Y:S01]  /*03a0*/  FFMA R26, R25, R26, R24 ;  /* 0x0000001a191a7223 */ /* 0x004fe20000000018 */
[----:B------:R-:W-:-:S02]  /*03b0*/  IMAD.WIDE R24, R17, 0x4, R14 ;  /* 0x0000000411187825 */ /* 0x000fc400078e020e */
[----:B------:R-:W2:Y:S04]  /*03c0*/  LDG.E R14, desc[UR4][R2.64+0x8] ;  /* 0x00000804020e7981 */ /* 0x000ea8000c1e1900 */
[----:B------:R-:W2:Y:S01]  /*03d0*/  LDG.E R24, desc[UR4][R24.64] ;  /* 0x0000000418187981 */ /* 0x000ea2000c1e1900 */
[----:B---3--:R-:W-:Y:S01]  /*03e0*/  FFMA R12, R23, R12, R26 ;  /* 0x0000000c170c7223 */ /* 0x008fe2000000001a */
[----:B------:R-:W-:-:S03]  /*03f0*/  IADD3 R22, PT, PT, R22, 0x8, RZ ;  /* 0x0000000816167810 */ /* 0x000fc60007ffe0ff */
[----:B----4-:R-:W-:Y:S01]  /*0400*/  FFMA R29, R29, R4, R12 ;  /* 0x000000041d1d7223 */ /* 0x010fe2000000000c */
[----:B------:R-:W-:-:S03]  /*0410*/  ISETP.NE.AND P1, PT, R22, RZ, PT ;  /* 0x000000ff1600720c */ /* 0x000fc60003f25270 */
[----:B-----5:R-:W-:Y:S01]  /*0420*/  FFMA R8, R28, R8, R29 ;  /* 0x000000081c087223 */ /* 0x020fe2000000001d */
[----:B------:R-:W-:-:S03]  /*0430*/  IADD3 R4, P2, PT, R2, 0x20, RZ ;  /* 0x0000002002047810 */ /* 0x000fc60007f5e0ff */
[----:B------:R-:W-:Y:S01]  /*0440*/  FFMA R6, R5, R6, R8 ;  /* 0x0000000605067223 */ /* 0x000fe20000000008 */
[----:B------:R-:W-:Y:S02]  /*0450*/  IADD3.X R5, PT, PT, RZ, R3, RZ, P2, !PT ;  /* 0x00000003ff057210 */ /* 0x000fe400017fe4ff */
[----:B------:R-:W-:Y:S01]  /*0460*/  LEA R18, R17, R18, 0x3 ;  /* 0x0000001211127211 */ /* 0x000fe200078e18ff */
[----:B------:R-:W-:-:S04]  /*0470*/  FFMA R7, R7, R10, R6 ;  /* 0x0000000a07077223 */ /* 0x000fc80000000006 */
[----:B--2---:R-:W-:-:S04]  /*0480*/  FFMA R14, R14, R13, R7 ;  /* 0x0000000d0e0e7223 */ /* 0x004fc80000000007 */
[----:B------:R-:W-:Y:S01]  /*0490*/  FFMA R24, R9, R24, R14 ;  /* 0x0000001809187223 */ /* 0x000fe2000000000e */
[----:B------:R-:W-:Y:S06]  /*04a0*/  @P1 BRA `(.L_x_9) ;  /* 0xfffffffc005c1947 */ /* 0x000fec000383ffff */
.L_x_8:
[----:B------:R-:W-:Y:S05]  /*04b0*/  @!P0 BRA `(.L_x_7) ;  /* 0x0000000000fc8947 */ /* 0x000fea0003800000 */
[----:B------:R-:W-:Y:S02]  /*04c0*/  ISETP.GE.U32.AND P1, PT, R27, 0x4, PT ;  /* 0x000000041b00780c */ /* 0x000fe40003f26070 */
[----:B------:R-:W-:-:S04]  /*04d0*/  LOP3.LUT R14, R19, 0x3, RZ, 0xc0, !PT ;  /* 0x00000003130e7812 */ /* 0x000fc800078ec0ff */
[----:B------:R-:W-:-:S07]  /*04e0*/  ISETP.NE.AND P0, PT, R14, RZ, PT ;  /* 0x000000ff0e00720c */ /* 0x000fce0003f05270 */
[----:B------:R-:W-:Y:S06]  /*04f0*/  @!P1 BRA `(.L_x_10) ;  /* 0x00000000006c9947 */ /* 0x000fec0003800000 */
[----:B------:R-:W0:Y:S01]  /*0500*/  LDC.64 R4, c[0x0][0x388] ;  /* 0x0000e200ff047b82 */ /* 0x000e220000000a00 */
[----:B------:R-:W1:Y:S01]  /*0510*/  LDCU.64 UR6, c[0x0][0x380] ;  /* 0x00007000ff0677ac */ /* 0x000e620008000a00 */
[----:B------:R-:W-:Y:S01]  /*0520*/  IMAD R7, R21, R17, R0 ;  /* 0x0000001115077224 */ /* 0x000fe200078e0200 */
[CC--:B------:R-:W-:Y:S02]  /*0530*/  IADD3 R3, PT, PT, R20.reuse, R21.reuse, RZ ;  /* 0x0000001514037210 */ /* 0x0c0fe40007ffe0ff */
[----:B------:R-:W-:-:S03]  /*0540*/  IADD3 R8, P1, PT, R20, R21, RZ ;  /* 0x0000001514087210 */ /* 0x000fc60007f3e0ff */
[----:B------:R-:W2:Y:S01]  /*0550*/  LDC.64 R12, c[0x0][0x380] ;  /* 0x0000e000ff0c7b82 */ /* 0x000ea20000000a00 */
[----:B0-----:R-:W-:-:S04]  /*0560*/  IMAD.WIDE R4, R7, 0x4, R4 ;  /* 0x0000000407047825 */ /* 0x001fc800078e0204 */
[----:B------:R-:W-:Y:S02]  /*0570*/  IMAD.WIDE R6, R17, 0x4, R4 ;  /* 0x0000000411067825 */ /* 0x000fe400078e0204 */
[----:B------:R-:W3:Y:S02]  /*0580*/  LDG.E R4, desc[UR4][R4.64] ;  /* 0x0000000404047981 */ /* 0x000ee4000c1e1900 */
[----:B--2---:R-:W-:Y:S01]  /*0590*/  IMAD.WIDE.U32 R12, R3, 0x4, R12 ;  /* 0x00000004030c7825 */ /* 0x004fe200078e000c */
[----:B------:R-:W-:Y:S02]  /*05a0*/  IADD3.X R3, PT, PT, RZ, RZ, RZ, P1, !PT ;  /* 0x000000ffff037210 */ /* 0x000fe40000ffe4ff */
[----:B-1----:R-:W-:-:S03]  /*05b0*/  LEA R2, P1, R8, UR6, 0x2 ;  /* 0x0000000608027c11 */ /* 0x002fc6000f8210ff */
[----:B------:R-:W3:Y:S01]  /*05c0*/  LDG.E R13, desc[UR4][R12.64] ;  /* 0x000000040c0d7981 */ /* 0x000ee2000c1e1900 */
[----:B------:R-:W-:Y:S01]  /*05d0*/  LEA.HI.X R3, R8, UR7, R3, 0x2, P1 ;  /* 0x0000000708037c11 */ /* 0x000fe200088f1403 */
[C---:B------:R-:W-:Y:S02]  /*05e0*/  IMAD.WIDE R8, R17.reuse, 0x4, R6 ;  /* 0x0000000411087825 */ /* 0x040fe400078e0206 */
[----:B------:R-:W2:Y:S04]  /*05f0*/  LDG.E R6, desc[UR4][R6.64] ;  /* 0x0000000406067981 */ /* 0x000ea8000c1e1900 */
[----:B------:R-:W2:Y:S01]  /*0600*/  LDG.E R15, desc[UR4][R2.64+0x4] ;  /* 0x00000404020f7981 */ /* 0x000ea2000c1e1900 */
[----:B------:R-:W-:-:S03]  /*0610*/  IMAD.WIDE R10, R17, 0x4, R8 ;  /* 0x00000004110a7825 */ /* 0x000fc600078e0208 */
[----:B------:R-:W4:Y:S04]  /*0620*/  LDG.E R22, desc[UR4][R8.64] ;  /* 0x0000000408167981 */ /* 0x000f28000c1e1900 */
[----:B------:R-:W4:Y:S04]  /*0630*/  LDG.E R18, desc[UR4][R2.64+0x8] ;  /* 0x0000080402127981 */ /* 0x000f28000c1e1900 */
[----:B------:R-:W5:Y:S04]  /*0640*/  LDG.E R26, desc[UR4][R2.64+0xc] ;  /* 0x00000c04021a7981 */ /* 0x000f68000c1e1900 */
[----:B------:R-:W5:Y:S01]  /*0650*/  LDG.E R10, desc[UR4][R10.64] ;  /* 0x000000040a0a7981 */ /* 0x000f62000c1e1900 */
[----:B------:R-:W-:Y:S01]  /*0660*/  IADD3 R21, PT, PT, R21, 0x4, RZ ;  /* 0x0000000415157810 */ /* 0x000fe20007ffe0ff */
[----:B---3--:R-:W-:-:S04]  /*0670*/  FFMA R24, R13, R4, R24 ;  /* 0x000000040d187223 */ /* 0x008fc80000000018 */
[----:B--2---:R-:W-:-:S04]  /*0680*/  FFMA R15, R15, R6, R24 ;  /* 0x000000060f0f7223 */ /* 0x004fc80000000018 */
[----:B----4-:R-:W-:-:S04]  /*0690*/  FFMA R15, R18, R22, R15 ;  /* 0x00000016120f7223 */ /* 0x010fc8000000000f */
[----:B-----5:R-:W-:-:S07]  /*06a0*/  FFMA R24, R26, R10, R15 ;  /* 0x0000000a1a187223 */ /* 0x020fce000000000f */
.L_x_10:
[----:B------:R-:W-:Y:S05]  /*06b0*/  @!P0 BRA `(.L_x_7) ;  /* 0x00000000007c8947 */ /* 0x000fea0003800000 */
[----:B------:R-:W-:Y:S01]  /*06c0*/  ISETP.NE.AND P1, PT, R14, 0x1, PT ;  /* 0x000000010e00780c */ /* 0x000fe20003f25270 */
[----:B------:R-:W0:Y:S01]  /*06d0*/  LDC.64 R10, c[0x0][0x380] ;  /* 0x0000e000ff0a7b82 */ /* 0x000e220000000a00 */
[----:B------:R-:W-:-:S04]  /*06e0*/  LOP3.LUT R19, R19, 0x1, RZ, 0xc0, !PT ;  /* 0x0000000113137812 */ /* 0x000fc800078ec0ff */
[----:B------:R-:W-:-:S03]  /*06f0*/  ISETP.NE.U32.AND P0, PT, R19, 0x1, PT ;  /* 0x000000011300780c */ /* 0x000fc60003f05070 */
[----:B------:R-:W1:Y:S04]  /*0700*/  LDC.64 R8, c[0x0][0x388] ;  /* 0x0000e200ff087b82 */ /* 0x000e680000000a00 */
[CC--:B------:R-:W-:Y:S02]  /*0710*/  @P1 IADD3 R13, PT, PT, R20.reuse, R21.reuse, RZ ;  /* 0x00000015140d1210 */ /* 0x0c0fe40007ffe0ff */
[----:B------:R-:W-:Y:S02]  /*0720*/  @P1 IADD3 R12, P2, PT, R20, R21, RZ ;  /* 0x00000015140c1210 */ /* 0x000fe40007f5e0ff */
[----:B------:R-:W2:Y:S02]  /*0730*/  @P1 LDC.64 R2, c[0x0][0x380] ;  /* 0x0000e000ff021b82 */ /* 0x000ea40000000a00 */
[----:B------:R-:W-:-:S06]  /*0740*/  @P1 IADD3.X R14, PT, PT, RZ, RZ, RZ, P2, !PT ;  /* 0x000000ffff0e1210 */ /* 0x000fcc00017fe4ff */
[----:B------:R-:W3:Y:S01]  /*0750*/  LDC.64 R4, c[0x0][0x380] ;  /* 0x0000e000ff047b82 */ /* 0x000ee20000000a00 */
[----:B0-----:R-:W-:-:S04]  /*0760*/  @P1 IMAD.WIDE.U32 R10, R13, 0x4, R10 ;  /* 0x000000040d0a1825 */ /* 0x001fc800078e000a */
[C---:B------:R-:W-:Y:S01]  /*0770*/  @P1 IMAD R13, R21.reuse, R17, R0 ;  /* 0x00000011150d1224 */ /* 0x040fe200078e0200 */
[----:B------:R-:W-:Y:S01]  /*0780*/  @P1 IADD3 R21, PT, PT, R21, 0x2, RZ ;  /* 0x0000000215151810 */ /* 0x000fe20007ffe0ff */
[----:B------:R-:W4:Y:S01]  /*0790*/  @P1 LDG.E R11, desc[UR4][R10.64] ;  /* 0x000000040a0b1981 */ /* 0x000f22000c1e1900 */
[----:B------:R-:W0:Y:S01]  /*07a0*/  LDC.64 R6, c[0x0][0x388] ;  /* 0x0000e200ff067b82 */ /* 0x000e220000000a00 */
[----:B-1----:R-:W-:Y:S01]  /*07b0*/  @P1 IMAD.WIDE R8, R13, 0x4, R8 ;  /* 0x000000040d081825 */ /* 0x002fe200078e0208 */
[----:B------:R-:W-:Y:S02]  /*07c0*/  @!P0 IADD3 R15, PT, PT, R20, R21, RZ ;  /* 0x00000015140f8210 */ /* 0x000fe40007ffe0ff */
[----:B--2---:R-:W-:Y:S01]  /*07d0*/  @P1 LEA R2, P2, R12, R2, 0x2 ;  /* 0x000000020c021211 */ /* 0x004fe200078410ff */
[----:B------:R-:W-:-:S03]  /*07e0*/  @!P0 IMAD R21, R21, R17, R0 ;  /* 0x0000001115158224 */ /* 0x000fc600078e0200 */
[----:B------:R-:W-:Y:S01]  /*07f0*/  @P1 LEA.HI.X R3, R12, R3, R14, 0x2, P2 ;  /* 0x000000030c031211 */ /* 0x000fe200010f140e */
[----:B------:R-:W-:Y:S01]  /*0800*/  @P1 IMAD.WIDE R12, R17, 0x4, R8 ;  /* 0x00000004110c1825 */ /* 0x000fe200078e0208 */
[----:B------:R-:W4:Y:S03]  /*0810*/  @P1 LDG.E R14, desc[UR4][R8.64] ;  /* 0x00000004080e1981 */ /* 0x000f26000c1e1900 */
[----:B---3--:R-:W-:Y:S01]  /*0820*/  @!P0 IMAD.WIDE.U32 R4, R15, 0x4, R4 ;  /* 0x000000040f048825 */ /* 0x008fe200078e0004 */
[----:B------:R-:W2:Y:S04]  /*0830*/  @P1 LDG.E R2, desc[UR4][R2.64+0x4] ;  /* 0x0000040402021981 */ /* 0x000ea8000c1e1900 */
[----:B------:R-:W2:Y:S01]  /*0840*/  @P1 LDG.E R12, desc[UR4][R12.64] ;  /* 0x000000040c0c1981 */ /* 0x000ea2000c1e1900 */
[----:B0-----:R-:W-:-:S03]  /*0850*/  @!P0 IMAD.WIDE R6, R21, 0x4, R6 ;  /* 0x0000000415068825 */ /* 0x001fc600078e0206 */
[----:B------:R-:W3:Y:S04]  /*0860*/  @!P0 LDG.E R5, desc[UR4][R4.64] ;  /* 0x0000000404058981 */ /* 0x000ee8000c1e1900 */
[----:B------:R-:W3:Y:S01]  /*0870*/  @!P0 LDG.E R6, desc[UR4][R6.64] ;  /* 0x0000000406068981 */ /* 0x000ee2000c1e1900 */
[----:B----4-:R-:W-:-:S04]  /*0880*/  @P1 FFMA R11, R11, R14, R24 ;  /* 0x0000000e0b0b1223 */ /* 0x010fc80000000018 */
[----:B--2---:R-:W-:-:S04]  /*0890*/  @P1 FFMA R24, R2, R12, R11 ;  /* 0x0000000c02181223 */ /* 0x004fc8000000000b */
[----:B---3--:R-:W-:-:S07]  /*08a0*/  @!P0 FFMA R24, R5, R6, R24 ;  /* 0x0000000605188223 */ /* 0x008fce0000000018 */
.L_x_7:
[----:B------:R-:W0:Y:S01]  /*08b0*/  LDC.64 R2, c[0x0][0x390] ;  /* 0x0000e400ff027b82 */ /* 0x000e220000000a00 */
[----:B------:R-:W-:-:S04]  /*08c0*/  IMAD R17, R16, R17, R0 ;  /* 0x0000001110117224 */ /* 0x000fc800078e0200 */
[----:B0-----:R-:W-:-:S05]  /*08d0*/  IMAD.WIDE R2, R17, 0x4, R2 ;  /* 0x0000000411027825 */ /* 0x001fca00078e0202 */
[----:B------:R-:W-:Y:S01]  /*08e0*/  STG.E desc[UR4][R2.64], R24 ;  /* 0x0000001802007986 */ /* 0x000fe2000c101904 */
[----:B------:R-:W-:Y:S05]  /*08f0*/  EXIT ;  /* 0x000000000000794d */ /* 0x000fea0003800000 */
.L_x_11:
        /* <DEDUP_REMOVED lines=16> */
.L_x_13:


//--------------------- .nv.shared.reserved.0     --------------------------
	.section	.nv.shared.reserved.0,"aw",@nobits
	.weak		__nv_reservedSMEM_offset_0_alias
	.size		__nv_reservedSMEM_offset_0_alias, 0, 64
	.other		__nv_reservedSMEM_offset_0_alias,@"STO_CUDA_RESERVED_SHARED STV_DEFAULT"
__nv_reservedSMEM_offset_0_alias:
	.zero		0
	.zero		64


//--------------------- .nv.constant0._Z18sumOfSquaresKernelPKfPfii --------------------------
	.section	.nv.constant0._Z18sumOfSquaresKernelPKfPfii,"a",@progbits
	.sectionflags	@""
	.align	4
.nv.constant0._Z18sumOfSquaresKernelPKfPfii:
	.zero		920


//--------------------- .nv.constant0._Z20matrixMultiplyKernelPKfS0_Pfiii --------------------------
	.section	.nv.constant0._Z20matrixMultiplyKernelPKfS0_Pfiii,"a",@progbits
	.sectionflags	@""
	.align	4
.nv.constant0._Z20matrixMultiplyKernelPKfS0_Pfiii:
	.zero		932


//--------------------- SYMBOLS --------------------------

	.type		.nv.reservedSmem.offset0,@object
	.size		.nv.reservedSmem.offset0,0x4
